//
// Generated by NVIDIA NVVM Compiler
//
// Compiler Build ID: CL-36424714
// Cuda compilation tools, release 13.0, V13.0.88
// Based on NVVM 20.0.0
//

.version 9.0
.target sm_100
.address_size 64

	// .globl	_Z10generateRSPcS_i

.visible .entry _Z10generateRSPcS_i(
	.param .u64 .ptr .align 1 _Z10generateRSPcS_i_param_0,
	.param .u64 .ptr .align 1 _Z10generateRSPcS_i_param_1,
	.param .u32 _Z10generateRSPcS_i_param_2
)
{
	.reg .pred 	%p<2>;
	.reg .b16 	%rs<3>;
	.reg .b32 	%r<6>;
	.reg .b64 	%rd<11>;

	ld.param.u64 	%rd1, [_Z10generateRSPcS_i_param_0];
	ld.param.u64 	%rd2, [_Z10generateRSPcS_i_param_1];
	ld.param.u32 	%r2, [_Z10generateRSPcS_i_param_2];
	mov.u32 	%r3, %ctaid.x;
	mov.u32 	%r4, %ntid.x;
	mov.u32 	%r5, %tid.x;
	mad.lo.s32 	%r1, %r3, %r4, %r5;
	setp.ge.s32 	%p1, %r1, %r2;
	@%p1 bra 	$L__BB0_2;
	cvta.to.global.u64 	%rd3, %rd1;
	cvta.to.global.u64 	%rd4, %rd2;
	cvt.s64.s32 	%rd5, %r1;
	add.s64 	%rd6, %rd3, %rd5;
	ld.global.u8 	%rs1, [%rd6];
	add.s64 	%rd7, %rd4, %rd5;
	st.global.u8 	[%rd7], %rs1;
	cvt.s64.s32 	%rd8, %r2;
	add.s64 	%rd9, %rd7, %rd8;
	st.global.u8 	[%rd9], %rs1;
	ld.global.u8 	%rs2, [%rd6];
	add.s64 	%rd10, %rd9, %rd8;
	st.global.u8 	[%rd10], %rs2;
$L__BB0_2:
	ret;

}


// ===== COMPILED SASS (sm_100) =====

	.target	sm_100

	.elftype	@"ET_EXEC"


//--------------------- .note.nv.tkinfo           --------------------------
	.section	.note.nv.tkinfo,"",@"SHT_NOTE"
	.sectionflags	@"SHF_NOTE_NV_TKINFO"
	.tkinfo
        /*0018*/ 	.word	0x00000002
        /*0030*/ 	.string	""
        /*0030*/ 	.string	"ptxas"
        /*0030*/ 	.string	"Cuda compilation tools, release 13.0, V13.0.88"
        /*0030*/ 	.string	"Build cuda_13.0.r13.0/compiler.36424714_0"
        /*0030*/ 	.string	"-arch sm_100 -m 64 "



//--------------------- .note.nv.cuinfo           --------------------------
	.section	.note.nv.cuinfo,"",@"SHT_NOTE"
	.sectionflags	@"SHF_NOTE_NV_CUINFO"
        /*0018*/ 	.short	0x0002
        /*001a*/ 	.short	0x0064
        /*001c*/ 	.short	0x0082
	.zero		2


//--------------------- .nv.info                  --------------------------
	.section	.nv.info,"",@"SHT_CUDA_INFO"
	.align	4


	//----- nvinfo : EIATTR_REGCOUNT
	.align		4
        /*0000*/ 	.byte	0x04, 0x2f
        /*0002*/ 	.short	(.L_1 - .L_0)
	.align		4
.L_0:
        /*0004*/ 	.word	index@(_Z10generateRSPcS_i)
        /*0008*/ 	.word	0x00000010


	//----- nvinfo : EIATTR_FRAME_SIZE
	.align		4
.L_1:
        /*000c*/ 	.byte	0x04, 0x11
        /*000e*/ 	.short	(.L_3 - .L_2)
	.align		4
.L_2:
        /*0010*/ 	.word	index@(_Z10generateRSPcS_i)
        /*0014*/ 	.word	0x00000000


	//----- nvinfo : EIATTR_MIN_STACK_SIZE
	.align		4
.L_3:
        /*0018*/ 	.byte	0x04, 0x12
        /*001a*/ 	.short	(.L_5 - .L_4)
	.align		4
.L_4:
        /*001c*/ 	.word	index@(_Z10generateRSPcS_i)
        /*0020*/ 	.word	0x00000000
.L_5:


//--------------------- .nv.compat                --------------------------
	.section	.nv.compat,"",@"SHT_CUDA_COMPAT_INFO"
	.align	4
        /*0000*/ 	.byte	0x02, 0x09, 0x00, 0x00, 0x02, 0x02, 0x01, 0x00, 0x02, 0x05, 0x05, 0x00, 0x03, 0x07, 0x01, 0x01
        /*0010*/ 	.byte	0x02, 0x03, 0x00, 0x00, 0x02, 0x06, 0x01, 0x00, 0x04, 0x0b, 0x08, 0x00, 0x09, 0x00, 0x00, 0x00
        /*0020*/ 	.byte	0x00, 0x00, 0x00, 0x00


//--------------------- .nv.info._Z10generateRSPcS_i --------------------------
	.section	.nv.info._Z10generateRSPcS_i,"",@"SHT_CUDA_INFO"
	.sectionflags	@""
	.align	4


	//----- nvinfo : EIATTR_CUDA_API_VERSION
	.align		4
        /*0000*/ 	.byte	0x04, 0x37
        /*0002*/ 	.short	(.L_7 - .L_6)
.L_6:
        /*0004*/ 	.word	0x00000082


	//----- nvinfo : EIATTR_KPARAM_INFO
	.align		4
.L_7:
        /*0008*/ 	.byte	0x04, 0x17
        /*000a*/ 	.short	(.L_9 - .L_8)
.L_8:
        /*000c*/ 	.word	0x00000000
        /*0010*/ 	.short	0x0002
        /*0012*/ 	.short	0x0010
        /*0014*/ 	.byte	0x00, 0xf0, 0x11, 0x00


	//----- nvinfo : EIATTR_KPARAM_INFO
	.align		4
.L_9:
        /*0018*/ 	.byte	0x04, 0x17
        /*001a*/ 	.short	(.L_11 - .L_10)
.L_10:
        /*001c*/ 	.word	0x00000000
        /*0020*/ 	.short	0x0001
        /*0022*/ 	.short	0x0008
        /*0024*/ 	.byte	0x00, 0xf5, 0x21, 0x00


	//----- nvinfo : EIATTR_KPARAM_INFO
	.align		4
.L_11:
        /*0028*/ 	.byte	0x04, 0x17
        /*002a*/ 	.short	(.L_13 - .L_12)
.L_12:
        /*002c*/ 	.word	0x00000000
        /*0030*/ 	.short	0x0000
        /*0032*/ 	.short	0x0000
        /*0034*/ 	.byte	0x00, 0xf5, 0x21, 0x00


	//----- nvinfo : EIATTR_SPARSE_MMA_MASK
	.align		4
.L_13:
        /*0038*/ 	.byte	0x03, 0x50
        /*003a*/ 	.short	0x0000


	//----- nvinfo : EIATTR_MAXREG_COUNT
	.align		4
        /*003c*/ 	.byte	0x03, 0x1b
        /*003e*/ 	.short	0x00ff


	//----- nvinfo : EIATTR_MERCURY_ISA_VERSION
	.align		4
        /*0040*/ 	.byte	0x03, 0x5f
        /*0042*/ 	.short	0x0101


	//----- nvinfo : EIATTR_VRC_CTA_INIT_COUNT
	.align		4
        /*0044*/ 	.byte	0x02, 0x4a
	.zero		1
	.zero		1


	//----- nvinfo : EIATTR_EXIT_INSTR_OFFSETS
	.align		4
        /*0048*/ 	.byte	0x04, 0x1c
        /*004a*/ 	.short	(.L_15 - .L_14)


	//   ....[0]....
.L_14:
        /*004c*/ 	.word	0x00000070


	//   ....[1]....
        /*0050*/ 	.word	0x00000190


	//----- nvinfo : EIATTR_CBANK_PARAM_SIZE
	.align		4
.L_15:
        /*0054*/ 	.byte	0x03, 0x19
        /*0056*/ 	.short	0x0014


	//----- nvinfo : EIATTR_PARAM_CBANK
	.align		4
        /*0058*/ 	.byte	0x04, 0x0a
        /*005a*/ 	.short	(.L_17 - .L_16)
	.align		4
.L_16:
        /*005c*/ 	.word	index@(.nv.constant0._Z10generateRSPcS_i)
        /*0060*/ 	.short	0x0380
        /*0062*/ 	.short	0x0014


	//----- nvinfo : EIATTR_SW_WAR
	.align		4
.L_17:
        /*0064*/ 	.byte	0x04, 0x36
        /*0066*/ 	.short	(.L_19 - .L_18)
.L_18:
        /*0068*/ 	.word	0x00000008
.L_19:


//--------------------- .nv.callgraph             --------------------------
	.section	.nv.callgraph,"",@"SHT_CUDA_CALLGRAPH"
	.align	4
	.sectionentsize	8
	.align		4
        /*0000*/ 	.word	0x00000000
	.align		4
        /*0004*/ 	.word	0xffffffff
	.align		4
        /*0008*/ 	.word	0x00000000
	.align		4
        /*000c*/ 	.word	0xfffffffe
	.align		4
        /*0010*/ 	.word	0x00000000
	.align		4
        /*0014*/ 	.word	0xfffffffd
	.align		4
        /*0018*/ 	.word	0x00000000
	.align		4
        /*001c*/ 	.word	0xfffffffc


//--------------------- .text._Z10generateRSPcS_i --------------------------
	.section	.text._Z10generateRSPcS_i,"ax",@progbits
	.align	128
        .global         _Z10generateRSPcS_i
        .type           _Z10generateRSPcS_i,@function
        .size           _Z10generateRSPcS_i,(.L_x_1 - _Z10generateRSPcS_i)
        .other          _Z10generateRSPcS_i,@"STO_CUDA_ENTRY STV_DEFAULT"
_Z10generateRSPcS_i:
.text._Z10generateRSPcS_i:
[----:B------:R-:W-:Y:S01]  /*0000*/  LDC R1, c[0x0][0x37c] ;  /* 0x0000df00ff017b82 */ /* 0x000fe20000000800 */
[----:B------:R-:W0:Y:S07]  /*0010*/  S2R R3, SR_TID.X ;  /* 0x0000000000037919 */ /* 0x000e2e0000002100 */
[----:B------:R-:W0:Y:S01]  /*0020*/  S2UR UR4, SR_CTAID.X ;  /* 0x00000000000479c3 */ /* 0x000e220000002500 */
[----:B------:R-:W1:Y:S07]  /*0030*/  LDCU UR7, c[0x0][0x390] ;  /* 0x00007200ff0777ac */ /* 0x000e6e0008000800 */
[----:B------:R-:W0:Y:S02]  /*0040*/  LDC R4, c[0x0][0x360] ;  /* 0x0000d800ff047b82 */ /* 0x000e240000000800 */
[----:B0-----:R-:W-:-:S05]  /*0050*/  IMAD R4, R4, UR4, R3 ;  /* 0x0000000404047c24 */ /* 0x001fca000f8e0203 */
[----:B-1----:R-:W-:-:S13]  /*0060*/  ISETP.GE.AND P0, PT, R4, UR7, PT ;  /* 0x0000000704007c0c */ /* 0x002fda000bf06270 */
[----:B------:R-:W-:Y:S05]  /*0070*/  @P0 EXIT ;  /* 0x000000000000094d */ /* 0x000fea0003800000 */
[----:B------:R-:W0:Y:S01]  /*0080*/  LDCU.128 UR8, c[0x0][0x380] ;  /* 0x00007000ff0877ac */ /* 0x000e220008000c00 */
[----:B------:R-:W-:Y:S01]  /*0090*/  SHF.R.S32.HI R0, RZ, 0x1f, R4 ;  /* 0x0000001fff007819 */ /* 0x000fe20000011404 */
[----:B------:R-:W1:Y:S01]  /*00a0*/  LDCU.64 UR4, c[0x0][0x358] ;  /* 0x00006b00ff0477ac */ /* 0x000e620008000a00 */
[----:B0-----:R-:W-:-:S04]  /*00b0*/  IADD3 R2, P0, PT, R4, UR8, RZ ;  /* 0x0000000804027c10 */ /* 0x001fc8000ff1e0ff */
[----:B------:R-:W-:-:S05]  /*00c0*/  IADD3.X R3, PT, PT, R0, UR9, RZ, P0, !PT ;  /* 0x0000000900037c10 */ /* 0x000fca00087fe4ff */
[----:B-1----:R-:W2:Y:S01]  /*00d0*/  LDG.E.U8 R11, desc[UR4][R2.64] ;  /* 0x00000004020b7981 */ /* 0x002ea2000c1e1100 */
[----:B------:R-:W-:Y:S01]  /*00e0*/  IADD3 R4, P0, PT, R4, UR10, RZ ;  /* 0x0000000a04047c10 */ /* 0x000fe2000ff1e0ff */
[----:B------:R-:W-:-:S03]  /*00f0*/  USHF.R.S32.HI UR6, URZ, 0x1f, UR7 ;  /* 0x0000001fff067899 */ /* 0x000fc60008011407 */
[----:B------:R-:W-:Y:S02]  /*0100*/  IADD3.X R5, PT, PT, R0, UR11, RZ, P0, !PT ;  /* 0x0000000b00057c10 */ /* 0x000fe400087fe4ff */
[----:B------:R-:W-:-:S04]  /*0110*/  IADD3 R6, P0, PT, R4, UR7, RZ ;  /* 0x0000000704067c10 */ /* 0x000fc8000ff1e0ff */
[----:B------:R-:W-:Y:S01]  /*0120*/  IADD3.X R7, PT, PT, R5, UR6, RZ, P0, !PT ;  /* 0x0000000605077c10 */ /* 0x000fe200087fe4ff */
[----:B--2---:R-:W-:Y:S04]  /*0130*/  STG.E.U8 desc[UR4][R4.64], R11 ;  /* 0x0000000b04007986 */ /* 0x004fe8000c101104 */
[----:B------:R-:W-:Y:S04]  /*0140*/  STG.E.U8 desc[UR4][R6.64], R11 ;  /* 0x0000000b06007986 */ /* 0x000fe8000c101104 */
[----:B------:R-:W2:Y:S01]  /*0150*/  LDG.E.U8 R13, desc[UR4][R2.64] ;  /* 0x00000004020d7981 */ /* 0x000ea2000c1e1100 */
[----:B------:R-:W-:-:S04]  /*0160*/  IADD3 R8, P0, PT, R6, UR7, RZ ;  /* 0x0000000706087c10 */ /* 0x000fc8000ff1e0ff */
[----:B------:R-:W-:-:S05]  /*0170*/  IADD3.X R9, PT, PT, R7, UR6, RZ, P0, !PT ;  /* 0x0000000607097c10 */ /* 0x000fca00087fe4ff */
[----:B--2---:R-:W-:Y:S01]  /*0180*/  STG.E.U8 desc[UR4][R8.64], R13 ;  /* 0x0000000d08007986 */ /* 0x004fe2000c101104 */
[----:B------:R-:W-:Y:S05]  /*0190*/  EXIT ;  /* 0x000000000000794d */ /* 0x000fea0003800000 */
.L_x_0:
[----:B------:R-:W-:-:S00]  /*01a0*/  BRA `(.L_x_0) ;  /* 0xfffffffc00fc7947 */ /* 0x000fc0000383ffff */
[----:B------:R-:W-:-:S00]  /*01b0*/  NOP ;  /* 0x0000000000007918 */ /* 0x000fc00000000000 */
        /* <DEDUP_REMOVED lines=12> */
.L_x_1:


//--------------------- .nv.shared.reserved.0     --------------------------
	.section	.nv.shared.reserved.0,"aw",@nobits
	.weak		__nv_reservedSMEM_offset_0_alias
	.size		__nv_reservedSMEM_offset_0_alias, 0, 64
	.other		__nv_reservedSMEM_offset_0_alias,@"STO_CUDA_RESERVED_SHARED STV_DEFAULT"
__nv_reservedSMEM_offset_0_alias:
	.zero		0
	.zero		64


//--------------------- .nv.constant0._Z10generateRSPcS_i --------------------------
	.section	.nv.constant0._Z10generateRSPcS_i,"a",@progbits
	.sectionflags	@""
	.align	4
.nv.constant0._Z10generateRSPcS_i:
	.zero		916


//--------------------- SYMBOLS --------------------------

	.type		.nv.reservedSmem.offset0,@object
	.size		.nv.reservedSmem.offset0,0x4
